//
// Generated by NVIDIA NVVM Compiler
//
// Compiler Build ID: CL-36424714
// Cuda compilation tools, release 13.0, V13.0.88
// Based on NVVM 20.0.0
//

.version 9.0
.target sm_100
.address_size 64

	// .globl	_Z7pi_calcPdldi

.visible .entry _Z7pi_calcPdldi(
	.param .u64 .ptr .align 1 _Z7pi_calcPdldi_param_0,
	.param .u64 _Z7pi_calcPdldi_param_1,
	.param .f64 _Z7pi_calcPdldi_param_2,
	.param .u32 _Z7pi_calcPdldi_param_3
)
{
	.reg .pred 	%p<3>;
	.reg .b32 	%r<6>;
	.reg .b64 	%rd<8>;
	.reg .b64 	%fd<12>;

	ld.param.u64 	%rd3, [_Z7pi_calcPdldi_param_0];
	ld.param.u64 	%rd4, [_Z7pi_calcPdldi_param_1];
	ld.param.f64 	%fd4, [_Z7pi_calcPdldi_param_2];
	ld.param.u32 	%r4, [_Z7pi_calcPdldi_param_3];
	mov.u32 	%r5, %ctaid.x;
	cvt.u64.u32 	%rd1, %r5;
	setp.le.s64 	%p1, %rd4, %rd1;
	@%p1 bra 	$L__BB0_4;
	cvta.to.global.u64 	%rd5, %rd3;
	shl.b64 	%rd6, %rd1, 3;
	add.s64 	%rd2, %rd5, %rd6;
	ld.global.f64 	%fd11, [%rd2];
$L__BB0_2:
	cvt.rn.f64.s32 	%fd5, %r5;
	add.f64 	%fd6, %fd5, 0d3FE0000000000000;
	mul.f64 	%fd7, %fd4, %fd6;
	fma.rn.f64 	%fd8, %fd7, %fd7, 0d3FF0000000000000;
	mov.f64 	%fd9, 0d4010000000000000;
	div.rn.f64 	%fd10, %fd9, %fd8;
	add.f64 	%fd11, %fd10, %fd11;
	add.s32 	%r5, %r5, %r4;
	cvt.s64.s32 	%rd7, %r5;
	setp.gt.s64 	%p2, %rd4, %rd7;
	@%p2 bra 	$L__BB0_2;
	st.global.f64 	[%rd2], %fd11;
$L__BB0_4:
	ret;

}


// ===== COMPILED SASS (sm_100) =====

	.target	sm_100

	.elftype	@"ET_EXEC"


//--------------------- .note.nv.tkinfo           --------------------------
	.section	.note.nv.tkinfo,"",@"SHT_NOTE"
	.sectionflags	@"SHF_NOTE_NV_TKINFO"
	.tkinfo
        /*0018*/ 	.word	0x00000002
        /*0030*/ 	.string	""
        /*0030*/ 	.string	"ptxas"
        /*0030*/ 	.string	"Cuda compilation tools, release 13.0, V13.0.88"
        /*0030*/ 	.string	"Build cuda_13.0.r13.0/compiler.36424714_0"
        /*0030*/ 	.string	"-arch sm_100 -m 64 "



//--------------------- .note.nv.cuinfo           --------------------------
	.section	.note.nv.cuinfo,"",@"SHT_NOTE"
	.sectionflags	@"SHF_NOTE_NV_CUINFO"
        /*0018*/ 	.short	0x0002
        /*001a*/ 	.short	0x0064
        /*001c*/ 	.short	0x0082
	.zero		2


//--------------------- .nv.info                  --------------------------
	.section	.nv.info,"",@"SHT_CUDA_INFO"
	.align	4


	//----- nvinfo : EIATTR_REGCOUNT
	.align		4
        /*0000*/ 	.byte	0x04, 0x2f
        /*0002*/ 	.short	(.L_1 - .L_0)
	.align		4
.L_0:
        /*0004*/ 	.word	index@(_Z7pi_calcPdldi)
        /*0008*/ 	.word	0x00000018


	//----- nvinfo : EIATTR_FRAME_SIZE
	.align		4
.L_1:
        /*000c*/ 	.byte	0x04, 0x11
        /*000e*/ 	.short	(.L_3 - .L_2)
	.align		4
.L_2:
        /*0010*/ 	.word	index@($__internal_0_$__cuda_sm20_div_rn_f64_full)
        /*0014*/ 	.word	0x00000000


	//----- nvinfo : EIATTR_FRAME_SIZE
	.align		4
.L_3:
        /*0018*/ 	.byte	0x04, 0x11
        /*001a*/ 	.short	(.L_5 - .L_4)
	.align		4
.L_4:
        /*001c*/ 	.word	index@(_Z7pi_calcPdldi)
        /*0020*/ 	.word	0x00000000


	//----- nvinfo : EIATTR_MIN_STACK_SIZE
	.align		4
.L_5:
        /*0024*/ 	.byte	0x04, 0x12
        /*0026*/ 	.short	(.L_7 - .L_6)
	.align		4
.L_6:
        /*0028*/ 	.word	index@(_Z7pi_calcPdldi)
        /*002c*/ 	.word	0x00000000
.L_7:


//--------------------- .nv.compat                --------------------------
	.section	.nv.compat,"",@"SHT_CUDA_COMPAT_INFO"
	.align	4
        /*0000*/ 	.byte	0x02, 0x09, 0x00, 0x00, 0x02, 0x02, 0x01, 0x00, 0x02, 0x05, 0x05, 0x00, 0x03, 0x07, 0x01, 0x01
        /*0010*/ 	.byte	0x02, 0x03, 0x00, 0x00, 0x02, 0x06, 0x01, 0x00, 0x04, 0x0b, 0x08, 0x00, 0x01, 0x00, 0x00, 0x00
        /*0020*/ 	.byte	0x00, 0x00, 0x00, 0x00


//--------------------- .nv.info._Z7pi_calcPdldi  --------------------------
	.section	.nv.info._Z7pi_calcPdldi,"",@"SHT_CUDA_INFO"
	.sectionflags	@""
	.align	4


	//----- nvinfo : EIATTR_CUDA_API_VERSION
	.align		4
        /*0000*/ 	.byte	0x04, 0x37
        /*0002*/ 	.short	(.L_9 - .L_8)
.L_8:
        /*0004*/ 	.word	0x00000082


	//----- nvinfo : EIATTR_KPARAM_INFO
	.align		4
.L_9:
        /*0008*/ 	.byte	0x04, 0x17
        /*000a*/ 	.short	(.L_11 - .L_10)
.L_10:
        /*000c*/ 	.word	0x00000000
        /*0010*/ 	.short	0x0003
        /*0012*/ 	.short	0x0018
        /*0014*/ 	.byte	0x00, 0xf0, 0x11, 0x00


	//----- nvinfo : EIATTR_KPARAM_INFO
	.align		4
.L_11:
        /*0018*/ 	.byte	0x04, 0x17
        /*001a*/ 	.short	(.L_13 - .L_12)
.L_12:
        /*001c*/ 	.word	0x00000000
        /*0020*/ 	.short	0x0002
        /*0022*/ 	.short	0x0010
        /*0024*/ 	.byte	0x00, 0xf0, 0x21, 0x00


	//----- nvinfo : EIATTR_KPARAM_INFO
	.align		4
.L_13:
        /*0028*/ 	.byte	0x04, 0x17
        /*002a*/ 	.short	(.L_15 - .L_14)
.L_14:
        /*002c*/ 	.word	0x00000000
        /*0030*/ 	.short	0x0001
        /*0032*/ 	.short	0x0008
        /*0034*/ 	.byte	0x00, 0xf0, 0x21, 0x00


	//----- nvinfo : EIATTR_KPARAM_INFO
	.align		4
.L_15:
        /*0038*/ 	.byte	0x04, 0x17
        /*003a*/ 	.short	(.L_17 - .L_16)
.L_16:
        /*003c*/ 	.word	0x00000000
        /*0040*/ 	.short	0x0000
        /*0042*/ 	.short	0x0000
        /*0044*/ 	.byte	0x00, 0xf5, 0x21, 0x00


	//----- nvinfo : EIATTR_SPARSE_MMA_MASK
	.align		4
.L_17:
        /*0048*/ 	.byte	0x03, 0x50
        /*004a*/ 	.short	0x0000


	//----- nvinfo : EIATTR_MAXREG_COUNT
	.align		4
        /*004c*/ 	.byte	0x03, 0x1b
        /*004e*/ 	.short	0x00ff


	//----- nvinfo : EIATTR_MERCURY_ISA_VERSION
	.align		4
        /*0050*/ 	.byte	0x03, 0x5f
        /*0052*/ 	.short	0x0101


	//----- nvinfo : EIATTR_VRC_CTA_INIT_COUNT
	.align		4
        /*0054*/ 	.byte	0x02, 0x4a
	.zero		1
	.zero		1


	//----- nvinfo : EIATTR_EXIT_INSTR_OFFSETS
	.align		4
        /*0058*/ 	.byte	0x04, 0x1c
        /*005a*/ 	.short	(.L_19 - .L_18)


	//   ....[0]....
.L_18:
        /*005c*/ 	.word	0x00000050


	//   ....[1]....
        /*0060*/ 	.word	0x000002c0


	//----- nvinfo : EIATTR_CRS_STACK_SIZE
	.align		4
.L_19:
        /*0064*/ 	.byte	0x04, 0x1e
        /*0066*/ 	.short	(.L_21 - .L_20)
.L_20:
        /*0068*/ 	.word	0x00000000


	//----- nvinfo : EIATTR_CBANK_PARAM_SIZE
	.align		4
.L_21:
        /*006c*/ 	.byte	0x03, 0x19
        /*006e*/ 	.short	0x001c


	//----- nvinfo : EIATTR_PARAM_CBANK
	.align		4
        /*0070*/ 	.byte	0x04, 0x0a
        /*0072*/ 	.short	(.L_23 - .L_22)
	.align		4
.L_22:
        /*0074*/ 	.word	index@(.nv.constant0._Z7pi_calcPdldi)
        /*0078*/ 	.short	0x0380
        /*007a*/ 	.short	0x001c


	//----- nvinfo : EIATTR_SW_WAR
	.align		4
.L_23:
        /*007c*/ 	.byte	0x04, 0x36
        /*007e*/ 	.short	(.L_25 - .L_24)
.L_24:
        /*0080*/ 	.word	0x00000008
.L_25:


//--------------------- .nv.callgraph             --------------------------
	.section	.nv.callgraph,"",@"SHT_CUDA_CALLGRAPH"
	.align	4
	.sectionentsize	8
	.align		4
        /*0000*/ 	.word	0x00000000
	.align		4
        /*0004*/ 	.word	0xffffffff
	.align		4
        /*0008*/ 	.word	0x00000000
	.align		4
        /*000c*/ 	.word	0xfffffffe
	.align		4
        /*0010*/ 	.word	0x00000000
	.align		4
        /*0014*/ 	.word	0xfffffffd
	.align		4
        /*0018*/ 	.word	0x00000000
	.align		4
        /*001c*/ 	.word	0xfffffffc


//--------------------- .text._Z7pi_calcPdldi     --------------------------
	.section	.text._Z7pi_calcPdldi,"ax",@progbits
	.align	128
        .global         _Z7pi_calcPdldi
        .type           _Z7pi_calcPdldi,@function
        .size           _Z7pi_calcPdldi,(.L_x_6 - _Z7pi_calcPdldi)
        .other          _Z7pi_calcPdldi,@"STO_CUDA_ENTRY STV_DEFAULT"
_Z7pi_calcPdldi:
.text._Z7pi_calcPdldi:
[----:B------:R-:W-:Y:S08]  /*0000*/  LDC R1, c[0x0][0x37c] ;  /* 0x0000df00ff017b82 */ /* 0x000ff00000000800 */
[----:B------:R-:W0:Y:S08]  /*0010*/  S2UR UR4, SR_CTAID.X ;  /* 0x00000000000479c3 */ /* 0x000e300000002500 */
[----:B------:R-:W0:Y:S02]  /*0020*/  LDC.64 R2, c[0x0][0x388] ;  /* 0x0000e200ff027b82 */ /* 0x000e240000000a00 */
[----:B0-----:R-:W-:-:S04]  /*0030*/  ISETP.LE.U32.AND P0, PT, R2, UR4, PT ;  /* 0x0000000402007c0c */ /* 0x001fc8000bf03070 */
[----:B------:R-:W-:-:S13]  /*0040*/  ISETP.GE.AND.EX P0, PT, RZ, R3, PT, P0 ;  /* 0x00000003ff00720c */ /* 0x000fda0003f06300 */
[----:B------:R-:W-:Y:S05]  /*0050*/  @P0 EXIT ;  /* 0x000000000000094d */ /* 0x000fea0003800000 */
[----:B------:R-:W0:Y:S01]  /*0060*/  LDCU.64 UR6, c[0x0][0x380] ;  /* 0x00007000ff0677ac */ /* 0x000e220008000a00 */
[----:B------:R-:W1:Y:S01]  /*0070*/  LDCU.64 UR8, c[0x0][0x358] ;  /* 0x00006b00ff0877ac */ /* 0x000e620008000a00 */
[----:B------:R-:W2:Y:S01]  /*0080*/  LDCU UR10, c[0x0][0x398] ;  /* 0x00007300ff0a77ac */ /* 0x000ea20008000800 */
[----:B------:R-:W3:Y:S01]  /*0090*/  LDCU.64 UR12, c[0x0][0x388] ;  /* 0x00007100ff0c77ac */ /* 0x000ee20008000a00 */
[----:B0-----:R-:W-:-:S04]  /*00a0*/  ULEA UR5, UP0, UR4, UR6, 0x3 ;  /* 0x0000000604057291 */ /* 0x001fc8000f8018ff */
[----:B------:R-:W-:Y:S02]  /*00b0*/  ULEA.HI.X UR6, UR4, UR7, URZ, 0x3, UP0 ;  /* 0x0000000704067291 */ /* 0x000fe400080f1cff */
[----:B------:R-:W-:-:S04]  /*00c0*/  IMAD.U32 R4, RZ, RZ, UR5 ;  /* 0x00000005ff047e24 */ /* 0x000fc8000f8e00ff */
[----:B------:R-:W-:-:S05]  /*00d0*/  IMAD.U32 R5, RZ, RZ, UR6 ;  /* 0x00000006ff057e24 */ /* 0x000fca000f8e00ff */
[----:B-1----:R0:W5:Y:S01]  /*00e0*/  LDG.E.64 R6, desc[UR8][R4.64] ;  /* 0x0000000804067981 */ /* 0x002162000c1e1b00 */
[----:B--23--:R-:W1:Y:S02]  /*00f0*/  LDCU.64 UR6, c[0x0][0x390] ;  /* 0x00007200ff0677ac */ /* 0x00ce640008000a00 */
.L_x_1:
[----:B------:R-:W2:Y:S02]  /*0100*/  I2F.F64 R2, UR4 ;  /* 0x0000000400027d12 */ /* 0x000ea40008201c00 */
[----:B--2---:R-:W-:-:S08]  /*0110*/  DADD R2, R2, 0.5 ;  /* 0x3fe0000002027429 */ /* 0x004fd00000000000 */
[----:B-1----:R-:W-:-:S08]  /*0120*/  DMUL R2, R2, UR6 ;  /* 0x0000000602027c28 */ /* 0x002fd00008000000 */
[----:B------:R-:W-:Y:S01]  /*0130*/  DFMA R8, R2, R2, 1 ;  /* 0x3ff000000208742b */ /* 0x000fe20000000002 */
[----:B------:R-:W-:-:S05]  /*0140*/  IMAD.MOV.U32 R2, RZ, RZ, 0x1 ;  /* 0x00000001ff027424 */ /* 0x000fca00078e00ff */
[----:B------:R-:W1:Y:S02]  /*0150*/  MUFU.RCP64H R3, R9 ;  /* 0x0000000900037308 */ /* 0x000e640000001800 */
[----:B-1----:R-:W-:-:S08]  /*0160*/  DFMA R10, -R8, R2, 1 ;  /* 0x3ff00000080a742b */ /* 0x002fd00000000102 */
[----:B------:R-:W-:-:S08]  /*0170*/  DFMA R10, R10, R10, R10 ;  /* 0x0000000a0a0a722b */ /* 0x000fd0000000000a */
[----:B------:R-:W-:-:S08]  /*0180*/  DFMA R10, R2, R10, R2 ;  /* 0x0000000a020a722b */ /* 0x000fd00000000002 */
[----:B------:R-:W-:-:S08]  /*0190*/  DFMA R2, -R8, R10, 1 ;  /* 0x3ff000000802742b */ /* 0x000fd0000000010a */
[----:B------:R-:W-:-:S08]  /*01a0*/  DFMA R2, R10, R2, R10 ;  /* 0x000000020a02722b */ /* 0x000fd0000000000a */
[----:B------:R-:W-:-:S08]  /*01b0*/  DMUL R10, R2, 4 ;  /* 0x40100000020a7828 */ /* 0x000fd00000000000 */
[----:B------:R-:W-:-:S08]  /*01c0*/  DFMA R12, -R8, R10, 4 ;  /* 0x40100000080c742b */ /* 0x000fd0000000010a */
[----:B------:R-:W-:-:S10]  /*01d0*/  DFMA R2, R2, R12, R10 ;  /* 0x0000000c0202722b */ /* 0x000fd4000000000a */
[----:B------:R-:W-:-:S05]  /*01e0*/  FFMA R0, RZ, R9, R3 ;  /* 0x00000009ff007223 */ /* 0x000fca0000000003 */
[----:B------:R-:W-:-:S13]  /*01f0*/  FSETP.GT.AND P0, PT, |R0|, 1.469367938527859385e-39, PT ;  /* 0x001000000000780b */ /* 0x000fda0003f04200 */
[----:B------:R-:W-:Y:S05]  /*0200*/  @P0 BRA `(.L_x_0) ;  /* 0x0000000000100947 */ /* 0x000fea0003800000 */
[----:B------:R-:W-:-:S07]  /*0210*/  MOV R0, 0x230 ;  /* 0x0000023000007802 */ /* 0x000fce0000000f00 */
[----:B0----5:R-:W-:Y:S05]  /*0220*/  CALL.REL.NOINC `($__internal_0_$__cuda_sm20_div_rn_f64_full) ;  /* 0x0000000000287944 */ /* 0x021fea0003c00000 */
[----:B------:R-:W-:Y:S02]  /*0230*/  IMAD.MOV.U32 R2, RZ, RZ, R12 ;  /* 0x000000ffff027224 */ /* 0x000fe400078e000c */
[----:B------:R-:W-:-:S07]  /*0240*/  IMAD.MOV.U32 R3, RZ, RZ, R13 ;  /* 0x000000ffff037224 */ /* 0x000fce00078e000d */
.L_x_0:
[----:B------:R-:W-:Y:S01]  /*0250*/  UIADD3 UR4, UPT, UPT, UR4, UR10, URZ ;  /* 0x0000000a04047290 */ /* 0x000fe2000fffe0ff */
[----:B-----5:R-:W-:-:S03]  /*0260*/  DADD R6, R2, R6 ;  /* 0x0000000002067229 */ /* 0x020fc60000000006 */
[----:B------:R-:W-:Y:S02]  /*0270*/  USHF.R.S32.HI UR5, URZ, 0x1f, UR4 ;  /* 0x0000001fff057899 */ /* 0x000fe40008011404 */
[----:B------:R-:W-:-:S04]  /*0280*/  UISETP.GE.U32.AND UP0, UPT, UR4, UR12, UPT ;  /* 0x0000000c0400728c */ /* 0x000fc8000bf06070 */
[----:B------:R-:W-:-:S09]  /*0290*/  UISETP.GE.AND.EX UP0, UPT, UR5, UR13, UPT, UP0 ;  /* 0x0000000d0500728c */ /* 0x000fd2000bf06300 */
[----:B------:R-:W-:Y:S05]  /*02a0*/  BRA.U !UP0, `(.L_x_1) ;  /* 0xfffffffd08947547 */ /* 0x000fea000b83ffff */
[----:B------:R-:W-:Y:S01]  /*02b0*/  STG.E.64 desc[UR8][R4.64], R6 ;  /* 0x0000000604007986 */ /* 0x000fe2000c101b08 */
[----:B------:R-:W-:Y:S05]  /*02c0*/  EXIT ;  /* 0x000000000000794d */ /* 0x000fea0003800000 */
        .weak           $__internal_0_$__cuda_sm20_div_rn_f64_full
        .type           $__internal_0_$__cuda_sm20_div_rn_f64_full,@function
        .size           $__internal_0_$__cuda_sm20_div_rn_f64_full,(.L_x_6 - $__internal_0_$__cuda_sm20_div_rn_f64_full)
$__internal_0_$__cuda_sm20_div_rn_f64_full:
[C---:B------:R-:W-:Y:S01]  /*02d0*/  FSETP.GEU.AND P0, PT, |R9|.reuse, 1.469367938527859385e-39, PT ;  /* 0x001000000900780b */ /* 0x040fe20003f0e200 */
[----:B------:R-:W-:Y:S01]  /*02e0*/  IMAD.MOV.U32 R10, RZ, RZ, 0x1 ;  /* 0x00000001ff0a7424 */ /* 0x000fe200078e00ff */
[C---:B------:R-:W-:Y:S01]  /*02f0*/  LOP3.LUT R2, R9.reuse, 0x800fffff, RZ, 0xc0, !PT ;  /* 0x800fffff09027812 */ /* 0x040fe200078ec0ff */
[----:B------:R-:W-:Y:S01]  /*0300*/  IMAD.MOV.U32 R21, RZ, RZ, 0x40100000 ;  /* 0x40100000ff157424 */ /* 0x000fe200078e00ff */
[----:B------:R-:W-:Y:S02]  /*0310*/  LOP3.LUT R20, R9, 0x7ff00000, RZ, 0xc0, !PT ;  /* 0x7ff0000009147812 */ /* 0x000fe400078ec0ff */
[----:B------:R-:W-:Y:S01]  /*0320*/  LOP3.LUT R3, R2, 0x3ff00000, RZ, 0xfc, !PT ;  /* 0x3ff0000002037812 */ /* 0x000fe200078efcff */
[----:B------:R-:W-:Y:S01]  /*0330*/  IMAD.MOV.U32 R2, RZ, RZ, R8 ;  /* 0x000000ffff027224 */ /* 0x000fe200078e0008 */
[----:B------:R-:W-:-:S05]  /*0340*/  ISETP.LE.U32.AND P1, PT, R20, 0x40100000, PT ;  /* 0x401000001400780c */ /* 0x000fca0003f23070 */
[----:B------:R-:W-:-:S06]  /*0350*/  @!P0 DMUL R2, R8, 8.98846567431157953865e+307 ;  /* 0x7fe0000008028828 */ /* 0x000fcc0000000000 */
[----:B------:R-:W0:Y:S04]  /*0360*/  MUFU.RCP64H R11, R3 ;  /* 0x00000003000b7308 */ /* 0x000e280000001800 */
[----:B------:R-:W-:Y:S01]  /*0370*/  @!P0 LOP3.LUT R20, R3, 0x7ff00000, RZ, 0xc0, !PT ;  /* 0x7ff0000003148812 */ /* 0x000fe200078ec0ff */
[----:B0-----:R-:W-:-:S08]  /*0380*/  DFMA R12, R10, -R2, 1 ;  /* 0x3ff000000a0c742b */ /* 0x001fd00000000802 */
[----:B------:R-:W-:-:S08]  /*0390*/  DFMA R12, R12, R12, R12 ;  /* 0x0000000c0c0c722b */ /* 0x000fd0000000000c */
[----:B------:R-:W-:Y:S01]  /*03a0*/  DFMA R10, R10, R12, R10 ;  /* 0x0000000c0a0a722b */ /* 0x000fe2000000000a */
[----:B------:R-:W-:Y:S02]  /*03b0*/  IMAD.MOV.U32 R12, RZ, RZ, 0x1ca00000 ;  /* 0x1ca00000ff0c7424 */ /* 0x000fe400078e00ff */
[----:B------:R-:W-:-:S05]  /*03c0*/  VIADD R13, R21, 0xffffffff ;  /* 0xffffffff150d7836 */ /* 0x000fca0000000000 */
[----:B------:R-:W-:Y:S01]  /*03d0*/  DFMA R14, R10, -R2, 1 ;  /* 0x3ff000000a0e742b */ /* 0x000fe20000000802 */
[----:B------:R-:W-:Y:S01]  /*03e0*/  ISETP.GT.U32.AND P0, PT, R13, 0x7feffffe, PT ;  /* 0x7feffffe0d00780c */ /* 0x000fe20003f04070 */
[----:B------:R-:W-:-:S05]  /*03f0*/  VIADD R13, R20, 0xffffffff ;  /* 0xffffffff140d7836 */ /* 0x000fca0000000000 */
[----:B------:R-:W-:Y:S01]  /*0400*/  ISETP.GT.U32.OR P0, PT, R13, 0x7feffffe, P0 ;  /* 0x7feffffe0d00780c */ /* 0x000fe20000704470 */
[----:B------:R-:W-:Y:S01]  /*0410*/  DFMA R10, R10, R14, R10 ;  /* 0x0000000e0a0a722b */ /* 0x000fe2000000000a */
[----:B------:R-:W-:Y:S01]  /*0420*/  SEL R15, R12, 0x63400000, !P1 ;  /* 0x634000000c0f7807 */ /* 0x000fe20004800000 */
[----:B------:R-:W-:-:S06]  /*0430*/  IMAD.MOV.U32 R14, RZ, RZ, RZ ;  /* 0x000000ffff0e7224 */ /* 0x000fcc00078e00ff */
[----:B------:R-:W-:-:S08]  /*0440*/  DMUL R16, R10, R14 ;  /* 0x0000000e0a107228 */ /* 0x000fd00000000000 */
[----:B------:R-:W-:-:S08]  /*0450*/  DFMA R18, R16, -R2, R14 ;  /* 0x800000021012722b */ /* 0x000fd0000000000e */
[----:B------:R-:W-:Y:S01]  /*0460*/  DFMA R10, R10, R18, R16 ;  /* 0x000000120a0a722b */ /* 0x000fe20000000010 */
[----:B------:R-:W-:Y:S10]  /*0470*/  @P0 BRA `(.L_x_2) ;  /* 0x0000000000740947 */ /* 0x000ff40003800000 */
[----:B------:R-:W-:Y:S01]  /*0480*/  LOP3.LUT R17, R9, 0x7ff00000, RZ, 0xc0, !PT ;  /* 0x7ff0000009117812 */ /* 0x000fe200078ec0ff */
[----:B------:R-:W-:-:S03]  /*0490*/  IMAD.MOV.U32 R13, RZ, RZ, 0x40100000 ;  /* 0x40100000ff0d7424 */ /* 0x000fc600078e00ff */
[----:B------:R-:W-:Y:S01]  /*04a0*/  ISETP.LE.U32.AND P0, PT, R17, 0x40100000, PT ;  /* 0x401000001100780c */ /* 0x000fe20003f03070 */
[----:B------:R-:W-:-:S03]  /*04b0*/  IMAD.MOV R16, RZ, RZ, -R17 ;  /* 0x000000ffff107224 */ /* 0x000fc600078e0a11 */
[----:B------:R-:W-:Y:S02]  /*04c0*/  SEL R12, R12, 0x63400000, !P0 ;  /* 0x634000000c0c7807 */ /* 0x000fe40004000000 */
[----:B------:R-:W-:Y:S01]  /*04d0*/  VIADDMNMX R13, R16, R13, 0xb9600000, !PT ;  /* 0xb9600000100d7446 */ /* 0x000fe2000780010d */
[----:B------:R-:W-:-:S03]  /*04e0*/  IMAD.MOV.U32 R16, RZ, RZ, RZ ;  /* 0x000000ffff107224 */ /* 0x000fc600078e00ff */
[----:B------:R-:W-:-:S05]  /*04f0*/  VIMNMX R13, PT, PT, R13, 0x46a00000, PT ;  /* 0x46a000000d0d7848 */ /* 0x000fca0003fe0100 */
[----:B------:R-:W-:-:S04]  /*0500*/  IMAD.IADD R18, R13, 0x1, -R12 ;  /* 0x000000010d127824 */ /* 0x000fc800078e0a0c */
[----:B------:R-:W-:-:S06]  /*0510*/  VIADD R17, R18, 0x7fe00000 ;  /* 0x7fe0000012117836 */ /* 0x000fcc0000000000 */
[----:B------:R-:W-:-:S10]  /*0520*/  DMUL R12, R10, R16 ;  /* 0x000000100a0c7228 */ /* 0x000fd40000000000 */
[----:B------:R-:W-:-:S13]  /*0530*/  FSETP.GTU.AND P0, PT, |R13|, 1.469367938527859385e-39, PT ;  /* 0x001000000d00780b */ /* 0x000fda0003f0c200 */
[----:B------:R-:W-:Y:S05]  /*0540*/  @P0 BRA `(.L_x_3) ;  /* 0x0000000000840947 */ /* 0x000fea0003800000 */
[----:B------:R-:W-:Y:S01]  /*0550*/  DFMA R2, R10, -R2, R14 ;  /* 0x800000020a02722b */ /* 0x000fe2000000000e */
[----:B------:R-:W-:-:S09]  /*0560*/  IMAD.MOV.U32 R16, RZ, RZ, RZ ;  /* 0x000000ffff107224 */ /* 0x000fd200078e00ff */
[C---:B------:R-:W-:Y:S02]  /*0570*/  FSETP.NEU.AND P0, PT, R3.reuse, RZ, PT ;  /* 0x000000ff0300720b */ /* 0x040fe40003f0d000 */
[----:B------:R-:W-:-:S04]  /*0580*/  LOP3.LUT R9, R3, 0x80000000, R9, 0x48, !PT ;  /* 0x8000000003097812 */ /* 0x000fc800078e4809 */
[----:B------:R-:W-:-:S07]  /*0590*/  LOP3.LUT R17, R9, R17, RZ, 0xfc, !PT ;  /* 0x0000001109117212 */ /* 0x000fce00078efcff */
[----:B------:R-:W-:Y:S05]  /*05a0*/  @!P0 BRA `(.L_x_3) ;  /* 0x00000000006c8947 */ /* 0x000fea0003800000 */
[----:B------:R-:W-:Y:S02]  /*05b0*/  IMAD.MOV R3, RZ, RZ, -R18 ;  /* 0x000000ffff037224 */ /* 0x000fe400078e0a12 */
[----:B------:R-:W-:-:S06]  /*05c0*/  IMAD.MOV.U32 R2, RZ, RZ, RZ ;  /* 0x000000ffff027224 */ /* 0x000fcc00078e00ff */
[----:B------:R-:W-:Y:S02]  /*05d0*/  DFMA R2, R12, -R2, R10 ;  /* 0x800000020c02722b */ /* 0x000fe4000000000a */
[----:B------:R-:W-:-:S04]  /*05e0*/  DMUL.RP R10, R10, R16 ;  /* 0x000000100a0a7228 */ /* 0x000fc80000008000 */
[----:B------:R-:W-:-:S04]  /*05f0*/  IADD3 R2, PT, PT, -R18, -0x43300000, RZ ;  /* 0xbcd0000012027810 */ /* 0x000fc80007ffe1ff */
[----:B------:R-:W-:Y:S02]  /*0600*/  FSETP.NEU.AND P0, PT, |R3|, R2, PT ;  /* 0x000000020300720b */ /* 0x000fe40003f0d200 */
[----:B------:R-:W-:Y:S02]  /*0610*/  LOP3.LUT R9, R11, R9, RZ, 0x3c, !PT ;  /* 0x000000090b097212 */ /* 0x000fe400078e3cff */
[----:B------:R-:W-:Y:S02]  /*0620*/  FSEL R12, R10, R12, !P0 ;  /* 0x0000000c0a0c7208 */ /* 0x000fe40004000000 */
[----:B------:R-:W-:Y:S01]  /*0630*/  FSEL R13, R9, R13, !P0 ;  /* 0x0000000d090d7208 */ /* 0x000fe20004000000 */
[----:B------:R-:W-:Y:S06]  /*0640*/  BRA `(.L_x_3) ;  /* 0x0000000000447947 */ /* 0x000fec0003800000 */
.L_x_2:
[----:B------:R-:W-:-:S14]  /*0650*/  DSETP.NAN.AND P0, PT, R8, R8, PT ;  /* 0x000000080800722a */ /* 0x000fdc0003f08000 */
[----:B------:R-:W-:Y:S05]  /*0660*/  @P0 BRA `(.L_x_4) ;  /* 0x0000000000340947 */ /* 0x000fea0003800000 */
[----:B------:R-:W-:Y:S01]  /*0670*/  ISETP.NE.AND P0, PT, R21, R20, PT ;  /* 0x000000141500720c */ /* 0x000fe20003f05270 */
[----:B------:R-:W-:Y:S02]  /*0680*/  IMAD.MOV.U32 R12, RZ, RZ, 0x0 ;  /* 0x00000000ff0c7424 */ /* 0x000fe400078e00ff */
[----:B------:R-:W-:-:S10]  /*0690*/  IMAD.MOV.U32 R13, RZ, RZ, -0x80000 ;  /* 0xfff80000ff0d7424 */ /* 0x000fd400078e00ff */
[----:B------:R-:W-:Y:S05]  /*06a0*/  @!P0 BRA `(.L_x_3) ;  /* 0x00000000002c8947 */ /* 0x000fea0003800000 */
[----:B------:R-:W-:Y:S02]  /*06b0*/  ISETP.NE.AND P0, PT, R21, 0x7ff00000, PT ;  /* 0x7ff000001500780c */ /* 0x000fe40003f05270 */
[----:B------:R-:W-:Y:S02]  /*06c0*/  LOP3.LUT R8, R9, 0x40100000, RZ, 0x3c, !PT ;  /* 0x4010000009087812 */ /* 0x000fe400078e3cff */
[----:B------:R-:W-:Y:S02]  /*06d0*/  ISETP.EQ.OR P0, PT, R20, RZ, !P0 ;  /* 0x000000ff1400720c */ /* 0x000fe40004702670 */
[----:B------:R-:W-:-:S11]  /*06e0*/  LOP3.LUT R13, R8, 0x80000000, RZ, 0xc0, !PT ;  /* 0x80000000080d7812 */ /* 0x000fd600078ec0ff */
[----:B------:R-:W-:Y:S01]  /*06f0*/  @P0 LOP3.LUT R2, R13, 0x7ff00000, RZ, 0xfc, !PT ;  /* 0x7ff000000d020812 */ /* 0x000fe200078efcff */
[----:B------:R-:W-:Y:S02]  /*0700*/  @!P0 IMAD.MOV.U32 R12, RZ, RZ, RZ ;  /* 0x000000ffff0c8224 */ /* 0x000fe400078e00ff */
[----:B------:R-:W-:Y:S02]  /*0710*/  @P0 IMAD.MOV.U32 R12, RZ, RZ, RZ ;  /* 0x000000ffff0c0224 */ /* 0x000fe400078e00ff */
[----:B------:R-:W-:Y:S01]  /*0720*/  @P0 IMAD.MOV.U32 R13, RZ, RZ, R2 ;  /* 0x000000ffff0d0224 */ /* 0x000fe200078e0002 */
[----:B------:R-:W-:Y:S06]  /*0730*/  BRA `(.L_x_3) ;  /* 0x0000000000087947 */ /* 0x000fec0003800000 */
.L_x_4:
[----:B------:R-:W-:Y:S01]  /*0740*/  LOP3.LUT R13, R9, 0x80000, RZ, 0xfc, !PT ;  /* 0x00080000090d7812 */ /* 0x000fe200078efcff */
[----:B------:R-:W-:-:S07]  /*0750*/  IMAD.MOV.U32 R12, RZ, RZ, R8 ;  /* 0x000000ffff0c7224 */ /* 0x000fce00078e0008 */
.L_x_3:
[----:B------:R-:W-:Y:S02]  /*0760*/  IMAD.MOV.U32 R2, RZ, RZ, R0 ;  /* 0x000000ffff027224 */ /* 0x000fe400078e0000 */
[----:B------:R-:W-:-:S04]  /*0770*/  IMAD.MOV.U32 R3, RZ, RZ, 0x0 ;  /* 0x00000000ff037424 */ /* 0x000fc800078e00ff */
[----:B------:R-:W-:Y:S05]  /*0780*/  RET.REL.NODEC R2 `(_Z7pi_calcPdldi) ;  /* 0xfffffff8021c7950 */ /* 0x000fea0003c3ffff */
.L_x_5:
[----:B------:R-:W-:-:S00]  /*0790*/  BRA `(.L_x_5) ;  /* 0xfffffffc00fc7947 */ /* 0x000fc0000383ffff */
[----:B------:R-:W-:-:S00]  /*07a0*/  NOP ;  /* 0x0000000000007918 */ /* 0x000fc00000000000 */
        /* <DEDUP_REMOVED lines=13> */
.L_x_6:


//--------------------- .nv.shared.reserved.0     --------------------------
	.section	.nv.shared.reserved.0,"aw",@nobits
	.weak		__nv_reservedSMEM_offset_0_alias
	.size		__nv_reservedSMEM_offset_0_alias, 0, 64
	.other		__nv_reservedSMEM_offset_0_alias,@"STO_CUDA_RESERVED_SHARED STV_DEFAULT"
__nv_reservedSMEM_offset_0_alias:
	.zero		0
	.zero		64


//--------------------- .nv.constant0._Z7pi_calcPdldi --------------------------
	.section	.nv.constant0._Z7pi_calcPdldi,"a",@progbits
	.sectionflags	@""
	.align	4
.nv.constant0._Z7pi_calcPdldi:
	.zero		924


//--------------------- SYMBOLS --------------------------

	.type		.nv.reservedSmem.offset0,@object
	.size		.nv.reservedSmem.offset0,0x4
